//
// Generated by NVIDIA NVVM Compiler
//
// Compiler Build ID: CL-36424714
// Cuda compilation tools, release 13.0, V13.0.88
// Based on NVVM 20.0.0
//

.version 9.0
.target sm_100
.address_size 64

	// .globl	_Z15matrixTransposePKfPfii
// _ZZ15matrixTransposePKfPfiiE6buffer has been demoted

.visible .entry _Z15matrixTransposePKfPfii(
	.param .u64 .ptr .align 1 _Z15matrixTransposePKfPfii_param_0,
	.param .u64 .ptr .align 1 _Z15matrixTransposePKfPfii_param_1,
	.param .u32 _Z15matrixTransposePKfPfii_param_2,
	.param .u32 _Z15matrixTransposePKfPfii_param_3
)
{
	.reg .pred 	%p<7>;
	.reg .b32 	%r<23>;
	.reg .b32 	%f<3>;
	.reg .b64 	%rd<9>;
	// demoted variable
	.shared .align 4 .b8 _ZZ15matrixTransposePKfPfiiE6buffer[4224];
	ld.param.u64 	%rd1, [_Z15matrixTransposePKfPfii_param_0];
	ld.param.u64 	%rd2, [_Z15matrixTransposePKfPfii_param_1];
	ld.param.u32 	%r5, [_Z15matrixTransposePKfPfii_param_2];
	ld.param.u32 	%r4, [_Z15matrixTransposePKfPfii_param_3];
	mov.u32 	%r6, %ctaid.x;
	mov.u32 	%r7, %ntid.x;
	mov.u32 	%r8, %tid.x;
	mad.lo.s32 	%r1, %r6, %r7, %r8;
	mov.u32 	%r9, %ctaid.y;
	mov.u32 	%r10, %ntid.y;
	mov.u32 	%r11, %tid.y;
	mad.lo.s32 	%r12, %r9, %r10, %r11;
	setp.ge.s32 	%p1, %r1, %r4;
	setp.ge.s32 	%p2, %r12, %r5;
	and.pred  	%p3, %p1, %p2;
	@%p3 bra 	$L__BB0_2;
	cvta.to.global.u64 	%rd3, %rd1;
	mad.lo.s32 	%r13, %r4, %r12, %r1;
	mul.wide.s32 	%rd4, %r13, 4;
	add.s64 	%rd5, %rd3, %rd4;
	ld.global.f32 	%f1, [%rd5];
	mov.u32 	%r14, _ZZ15matrixTransposePKfPfiiE6buffer;
	mad.lo.s32 	%r15, %r12, 132, %r14;
	shl.b32 	%r16, %r1, 2;
	add.s32 	%r17, %r15, %r16;
	st.shared.f32 	[%r17], %f1;
$L__BB0_2:
	bar.sync 	0;
	setp.ge.s32 	%p4, %r12, %r4;
	setp.ge.s32 	%p5, %r1, %r5;
	or.pred  	%p6, %p5, %p4;
	@%p6 bra 	$L__BB0_4;
	mov.u32 	%r18, _ZZ15matrixTransposePKfPfiiE6buffer;
	mad.lo.s32 	%r19, %r1, 132, %r18;
	shl.b32 	%r20, %r12, 2;
	add.s32 	%r21, %r19, %r20;
	ld.shared.f32 	%f2, [%r21];
	mad.lo.s32 	%r22, %r5, %r12, %r1;
	cvta.to.global.u64 	%rd6, %rd2;
	mul.wide.s32 	%rd7, %r22, 4;
	add.s64 	%rd8, %rd6, %rd7;
	st.global.f32 	[%rd8], %f2;
$L__BB0_4:
	ret;

}


// ===== COMPILED SASS (sm_100) =====

	.target	sm_100

	.elftype	@"ET_EXEC"


//--------------------- .note.nv.tkinfo           --------------------------
	.section	.note.nv.tkinfo,"",@"SHT_NOTE"
	.sectionflags	@"SHF_NOTE_NV_TKINFO"
	.tkinfo
        /*0018*/ 	.word	0x00000002
        /*0030*/ 	.string	""
        /*0030*/ 	.string	"ptxas"
        /*0030*/ 	.string	"Cuda compilation tools, release 13.0, V13.0.88"
        /*0030*/ 	.string	"Build cuda_13.0.r13.0/compiler.36424714_0"
        /*0030*/ 	.string	"-arch sm_100 -m 64 "



//--------------------- .note.nv.cuinfo           --------------------------
	.section	.note.nv.cuinfo,"",@"SHT_NOTE"
	.sectionflags	@"SHF_NOTE_NV_CUINFO"
        /*0018*/ 	.short	0x0002
        /*001a*/ 	.short	0x0064
        /*001c*/ 	.short	0x0082
	.zero		2


//--------------------- .nv.info                  --------------------------
	.section	.nv.info,"",@"SHT_CUDA_INFO"
	.align	4


	//----- nvinfo : EIATTR_REGCOUNT
	.align		4
        /*0000*/ 	.byte	0x04, 0x2f
        /*0002*/ 	.short	(.L_1 - .L_0)
	.align		4
.L_0:
        /*0004*/ 	.word	index@(_Z15matrixTransposePKfPfii)
        /*0008*/ 	.word	0x0000000a


	//----- nvinfo : EIATTR_FRAME_SIZE
	.align		4
.L_1:
        /*000c*/ 	.byte	0x04, 0x11
        /*000e*/ 	.short	(.L_3 - .L_2)
	.align		4
.L_2:
        /*0010*/ 	.word	index@(_Z15matrixTransposePKfPfii)
        /*0014*/ 	.word	0x00000000


	//----- nvinfo : EIATTR_MIN_STACK_SIZE
	.align		4
.L_3:
        /*0018*/ 	.byte	0x04, 0x12
        /*001a*/ 	.short	(.L_5 - .L_4)
	.align		4
.L_4:
        /*001c*/ 	.word	index@(_Z15matrixTransposePKfPfii)
        /*0020*/ 	.word	0x00000000
.L_5:


//--------------------- .nv.compat                --------------------------
	.section	.nv.compat,"",@"SHT_CUDA_COMPAT_INFO"
	.align	4
        /*0000*/ 	.byte	0x02, 0x09, 0x00, 0x00, 0x02, 0x02, 0x01, 0x00, 0x02, 0x05, 0x05, 0x00, 0x03, 0x07, 0x01, 0x01
        /*0010*/ 	.byte	0x02, 0x03, 0x00, 0x00, 0x02, 0x06, 0x01, 0x00, 0x04, 0x0b, 0x08, 0x00, 0x09, 0x00, 0x00, 0x00
        /*0020*/ 	.byte	0x00, 0x00, 0x00, 0x00


//--------------------- .nv.info._Z15matrixTransposePKfPfii --------------------------
	.section	.nv.info._Z15matrixTransposePKfPfii,"",@"SHT_CUDA_INFO"
	.sectionflags	@""
	.align	4


	//----- nvinfo : EIATTR_CUDA_API_VERSION
	.align		4
        /*0000*/ 	.byte	0x04, 0x37
        /*0002*/ 	.short	(.L_7 - .L_6)
.L_6:
        /*0004*/ 	.word	0x00000082


	//----- nvinfo : EIATTR_KPARAM_INFO
	.align		4
.L_7:
        /*0008*/ 	.byte	0x04, 0x17
        /*000a*/ 	.short	(.L_9 - .L_8)
.L_8:
        /*000c*/ 	.word	0x00000000
        /*0010*/ 	.short	0x0003
        /*0012*/ 	.short	0x0014
        /*0014*/ 	.byte	0x00, 0xf0, 0x11, 0x00


	//----- nvinfo : EIATTR_KPARAM_INFO
	.align		4
.L_9:
        /*0018*/ 	.byte	0x04, 0x17
        /*001a*/ 	.short	(.L_11 - .L_10)
.L_10:
        /*001c*/ 	.word	0x00000000
        /*0020*/ 	.short	0x0002
        /*0022*/ 	.short	0x0010
        /*0024*/ 	.byte	0x00, 0xf0, 0x11, 0x00


	//----- nvinfo : EIATTR_KPARAM_INFO
	.align		4
.L_11:
        /*0028*/ 	.byte	0x04, 0x17
        /*002a*/ 	.short	(.L_13 - .L_12)
.L_12:
        /*002c*/ 	.word	0x00000000
        /*0030*/ 	.short	0x0001
        /*0032*/ 	.short	0x0008
        /*0034*/ 	.byte	0x00, 0xf5, 0x21, 0x00


	//----- nvinfo : EIATTR_KPARAM_INFO
	.align		4
.L_13:
        /*0038*/ 	.byte	0x04, 0x17
        /*003a*/ 	.short	(.L_15 - .L_14)
.L_14:
        /*003c*/ 	.word	0x00000000
        /*0040*/ 	.short	0x0000
        /*0042*/ 	.short	0x0000
        /*0044*/ 	.byte	0x00, 0xf5, 0x21, 0x00


	//----- nvinfo : EIATTR_SPARSE_MMA_MASK
	.align		4
.L_15:
        /*0048*/ 	.byte	0x03, 0x50
        /*004a*/ 	.short	0x0000


	//----- nvinfo : EIATTR_MAXREG_COUNT
	.align		4
        /*004c*/ 	.byte	0x03, 0x1b
        /*004e*/ 	.short	0x00ff


	//----- nvinfo : EIATTR_NUM_BARRIERS
	.align		4
        /*0050*/ 	.byte	0x02, 0x4c
        /*0052*/ 	.byte	0x01
	.zero		1


	//----- nvinfo : EIATTR_MERCURY_ISA_VERSION
	.align		4
        /*0054*/ 	.byte	0x03, 0x5f
        /*0056*/ 	.short	0x0101


	//----- nvinfo : EIATTR_VRC_CTA_INIT_COUNT
	.align		4
        /*0058*/ 	.byte	0x02, 0x4a
	.zero		1
	.zero		1


	//----- nvinfo : EIATTR_EXIT_INSTR_OFFSETS
	.align		4
        /*005c*/ 	.byte	0x04, 0x1c
        /*005e*/ 	.short	(.L_17 - .L_16)


	//   ....[0]....
.L_16:
        /*0060*/ 	.word	0x000001d0


	//   ....[1]....
        /*0064*/ 	.word	0x00000280


	//----- nvinfo : EIATTR_CRS_STACK_SIZE
	.align		4
.L_17:
        /*0068*/ 	.byte	0x04, 0x1e
        /*006a*/ 	.short	(.L_19 - .L_18)
.L_18:
        /*006c*/ 	.word	0x00000000


	//----- nvinfo : EIATTR_CBANK_PARAM_SIZE
	.align		4
.L_19:
        /*0070*/ 	.byte	0x03, 0x19
        /*0072*/ 	.short	0x0018


	//----- nvinfo : EIATTR_PARAM_CBANK
	.align		4
        /*0074*/ 	.byte	0x04, 0x0a
        /*0076*/ 	.short	(.L_21 - .L_20)
	.align		4
.L_20:
        /*0078*/ 	.word	index@(.nv.constant0._Z15matrixTransposePKfPfii)
        /*007c*/ 	.short	0x0380
        /*007e*/ 	.short	0x0018


	//----- nvinfo : EIATTR_SW_WAR
	.align		4
.L_21:
        /*0080*/ 	.byte	0x04, 0x36
        /*0082*/ 	.short	(.L_23 - .L_22)
.L_22:
        /*0084*/ 	.word	0x00000008
.L_23:


//--------------------- .nv.callgraph             --------------------------
	.section	.nv.callgraph,"",@"SHT_CUDA_CALLGRAPH"
	.align	4
	.sectionentsize	8
	.align		4
        /*0000*/ 	.word	0x00000000
	.align		4
        /*0004*/ 	.word	0xffffffff
	.align		4
        /*0008*/ 	.word	0x00000000
	.align		4
        /*000c*/ 	.word	0xfffffffe
	.align		4
        /*0010*/ 	.word	0x00000000
	.align		4
        /*0014*/ 	.word	0xfffffffd
	.align		4
        /*0018*/ 	.word	0x00000000
	.align		4
        /*001c*/ 	.word	0xfffffffc


//--------------------- .text._Z15matrixTransposePKfPfii --------------------------
	.section	.text._Z15matrixTransposePKfPfii,"ax",@progbits
	.align	128
        .global         _Z15matrixTransposePKfPfii
        .type           _Z15matrixTransposePKfPfii,@function
        .size           _Z15matrixTransposePKfPfii,(.L_x_3 - _Z15matrixTransposePKfPfii)
        .other          _Z15matrixTransposePKfPfii,@"STO_CUDA_ENTRY STV_DEFAULT"
_Z15matrixTransposePKfPfii:
.text._Z15matrixTransposePKfPfii:
[----:B------:R-:W-:Y:S01]  /*0000*/  LDC R1, c[0x0][0x37c] ;  /* 0x0000df00ff017b82 */ /* 0x000fe20000000800 */
[----:B------:R-:W0:Y:S07]  /*0010*/  S2R R2, SR_TID.Y ;  /* 0x0000000000027919 */ /* 0x000e2e0000002200 */
[----:B------:R-:W1:Y:S01]  /*0020*/  LDC R0, c[0x0][0x360] ;  /* 0x0000d800ff007b82 */ /* 0x000e620000000800 */
[----:B------:R-:W2:Y:S01]  /*0030*/  LDCU.64 UR6, c[0x0][0x390] ;  /* 0x00007200ff0677ac */ /* 0x000ea20008000a00 */
[----:B------:R-:W-:Y:S01]  /*0040*/  BSSY.RECONVERGENT B0, `(.L_x_0) ;  /* 0x0000017000007945 */ /* 0x000fe20003800200 */
[----:B------:R-:W1:Y:S05]  /*0050*/  S2R R3, SR_TID.X ;  /* 0x0000000000037919 */ /* 0x000e6a0000002100 */
[----:B------:R-:W0:Y:S08]  /*0060*/  S2UR UR5, SR_CTAID.Y ;  /* 0x00000000000579c3 */ /* 0x000e300000002600 */
[----:B------:R-:W0:Y:S08]  /*0070*/  LDC R5, c[0x0][0x364] ;  /* 0x0000d900ff057b82 */ /* 0x000e300000000800 */
[----:B------:R-:W1:Y:S01]  /*0080*/  S2UR UR4, SR_CTAID.X ;  /* 0x00000000000479c3 */ /* 0x000e620000002500 */
[----:B0-----:R-:W-:-:S05]  /*0090*/  IMAD R5, R5, UR5, R2 ;  /* 0x0000000505057c24 */ /* 0x001fca000f8e0202 */
[C---:B--2---:R-:W-:Y:S02]  /*00a0*/  ISETP.GE.AND P2, PT, R5.reuse, UR6, PT ;  /* 0x0000000605007c0c */ /* 0x044fe4000bf46270 */
[----:B------:R-:W-:Y:S01]  /*00b0*/  ISETP.GE.AND P0, PT, R5, UR7, PT ;  /* 0x0000000705007c0c */ /* 0x000fe2000bf06270 */
[----:B-1----:R-:W-:Y:S01]  /*00c0*/  IMAD R0, R0, UR4, R3 ;  /* 0x0000000400007c24 */ /* 0x002fe2000f8e0203 */
[----:B------:R-:W0:Y:S04]  /*00d0*/  LDCU.64 UR4, c[0x0][0x358] ;  /* 0x00006b00ff0477ac */ /* 0x000e280008000a00 */
[C---:B------:R-:W-:Y:S02]  /*00e0*/  ISETP.GE.AND P1, PT, R0.reuse, UR7, PT ;  /* 0x0000000700007c0c */ /* 0x040fe4000bf26270 */
[----:B------:R-:W-:-:S11]  /*00f0*/  ISETP.GE.OR P0, PT, R0, UR6, P0 ;  /* 0x0000000600007c0c */ /* 0x000fd60008706670 */
[----:B------:R-:W-:Y:S05]  /*0100*/  @P2 BRA P1, `(.L_x_1) ;  /* 0x0000000000282947 */ /* 0x000fea0000800000 */
[----:B------:R-:W1:Y:S01]  /*0110*/  LDC.64 R2, c[0x0][0x380] ;  /* 0x0000e000ff027b82 */ /* 0x000e620000000a00 */
[----:B------:R-:W-:-:S04]  /*0120*/  IMAD R7, R5, UR7, R0 ;  /* 0x0000000705077c24 */ /* 0x000fc8000f8e0200 */
[----:B-1----:R-:W-:-:S06]  /*0130*/  IMAD.WIDE R2, R7, 0x4, R2 ;  /* 0x0000000407027825 */ /* 0x002fcc00078e0202 */
[----:B0-----:R-:W2:Y:S01]  /*0140*/  LDG.E R2, desc[UR4][R2.64] ;  /* 0x0000000402027981 */ /* 0x001ea2000c1e1900 */
[----:B------:R-:W-:Y:S01]  /*0150*/  MOV R4, 0x400 ;  /* 0x0000040000047802 */ /* 0x000fe20000000f00 */
[----:B------:R-:W0:Y:S03]  /*0160*/  S2R R7, SR_CgaCtaId ;  /* 0x0000000000077919 */ /* 0x000e260000008800 */
[----:B0-----:R-:W-:-:S05]  /*0170*/  LEA R4, R7, R4, 0x18 ;  /* 0x0000000407047211 */ /* 0x001fca00078ec0ff */
[----:B------:R-:W-:-:S05]  /*0180*/  IMAD R7, R5, 0x84, R4 ;  /* 0x0000008405077824 */ /* 0x000fca00078e0204 */
[----:B------:R-:W-:-:S05]  /*0190*/  LEA R7, R0, R7, 0x2 ;  /* 0x0000000700077211 */ /* 0x000fca00078e10ff */
[----:B--2---:R1:W-:Y:S02]  /*01a0*/  STS [R7], R2 ;  /* 0x0000000207007388 */ /* 0x0043e40000000800 */
.L_x_1:
[----:B0-----:R-:W-:Y:S05]  /*01b0*/  BSYNC.RECONVERGENT B0 ;  /* 0x0000000000007941 */ /* 0x001fea0003800200 */
.L_x_0:
[----:B------:R-:W-:Y:S06]  /*01c0*/  BAR.SYNC.DEFER_BLOCKING 0x0 ;  /* 0x0000000000007b1d */ /* 0x000fec0000010000 */
[----:B------:R-:W-:Y:S05]  /*01d0*/  @P0 EXIT ;  /* 0x000000000000094d */ /* 0x000fea0003800000 */
[----:B------:R-:W0:Y:S01]  /*01e0*/  S2R R3, SR_CgaCtaId ;  /* 0x0000000000037919 */ /* 0x000e220000008800 */
[----:B-1----:R-:W-:-:S04]  /*01f0*/  MOV R2, 0x400 ;  /* 0x0000040000027802 */ /* 0x002fc80000000f00 */
[----:B0-----:R-:W-:-:S05]  /*0200*/  LEA R3, R3, R2, 0x18 ;  /* 0x0000000203037211 */ /* 0x001fca00078ec0ff */
[----:B------:R-:W-:-:S05]  /*0210*/  IMAD R2, R0, 0x84, R3 ;  /* 0x0000008400027824 */ /* 0x000fca00078e0203 */
[C---:B------:R-:W-:Y:S01]  /*0220*/  LEA R4, R5.reuse, R2, 0x2 ;  /* 0x0000000205047211 */ /* 0x040fe200078e10ff */
[----:B------:R-:W-:Y:S01]  /*0230*/  IMAD R5, R5, UR6, R0 ;  /* 0x0000000605057c24 */ /* 0x000fe2000f8e0200 */
[----:B------:R-:W0:Y:S03]  /*0240*/  LDC.64 R2, c[0x0][0x388] ;  /* 0x0000e200ff027b82 */ /* 0x000e260000000a00 */
[----:B------:R-:W1:Y:S01]  /*0250*/  LDS R7, [R4] ;  /* 0x0000000004077984 */ /* 0x000e620000000800 */
[----:B0-----:R-:W-:-:S05]  /*0260*/  IMAD.WIDE R2, R5, 0x4, R2 ;  /* 0x0000000405027825 */ /* 0x001fca00078e0202 */
[----:B-1----:R-:W-:Y:S01]  /*0270*/  STG.E desc[UR4][R2.64], R7 ;  /* 0x0000000702007986 */ /* 0x002fe2000c101904 */
[----:B------:R-:W-:Y:S05]  /*0280*/  EXIT ;  /* 0x000000000000794d */ /* 0x000fea0003800000 */
.L_x_2:
[----:B------:R-:W-:-:S00]  /*0290*/  BRA `(.L_x_2) ;  /* 0xfffffffc00fc7947 */ /* 0x000fc0000383ffff */
[----:B------:R-:W-:-:S00]  /*02a0*/  NOP ;  /* 0x0000000000007918 */ /* 0x000fc00000000000 */
        /* <DEDUP_REMOVED lines=13> */
.L_x_3:


//--------------------- .nv.shared._Z15matrixTransposePKfPfii --------------------------
	.section	.nv.shared._Z15matrixTransposePKfPfii,"aw",@nobits
	.sectionflags	@""
	.align	4
.nv.shared._Z15matrixTransposePKfPfii:
	.zero		5248


//--------------------- .nv.shared.reserved.0     --------------------------
	.section	.nv.shared.reserved.0,"aw",@nobits
	.weak		__nv_reservedSMEM_offset_0_alias
	.size		__nv_reservedSMEM_offset_0_alias, 0, 64
	.other		__nv_reservedSMEM_offset_0_alias,@"STO_CUDA_RESERVED_SHARED STV_DEFAULT"
__nv_reservedSMEM_offset_0_alias:
	.zero		0
	.zero		64


//--------------------- .nv.constant0._Z15matrixTransposePKfPfii --------------------------
	.section	.nv.constant0._Z15matrixTransposePKfPfii,"a",@progbits
	.sectionflags	@""
	.align	4
.nv.constant0._Z15matrixTransposePKfPfii:
	.zero		920


//--------------------- SYMBOLS --------------------------

	.type		.nv.reservedSmem.offset0,@object
	.size		.nv.reservedSmem.offset0,0x4
	.type		.nv.reservedSmem.cap,@object
	.size		.nv.reservedSmem.cap,0x4
